//
// Generated by NVIDIA NVVM Compiler
//
// Compiler Build ID: CL-36424714
// Cuda compilation tools, release 13.0, V13.0.88
// Based on NVVM 20.0.0
//

.version 9.0
.target sm_100
.address_size 64

	// .globl	_Z12print_squarev
.extern .func  (.param .b32 func_retval0) vprintf
(
	.param .b64 vprintf_param_0,
	.param .b64 vprintf_param_1
)
;
.global .align 1 .b8 $str[19] = {115, 113, 117, 97, 114, 101, 32, 111, 102, 32, 37, 100, 32, 61, 32, 37, 100, 10};

.visible .entry _Z12print_squarev()
{
	.local .align 8 .b8 	__local_depot0[8];
	.reg .b64 	%SP;
	.reg .b64 	%SPL;
	.reg .b32 	%r<5>;
	.reg .b64 	%rd<5>;

	mov.u64 	%SPL, __local_depot0;
	cvta.local.u64 	%SP, %SPL;
	add.u64 	%rd1, %SP, 0;
	add.u64 	%rd2, %SPL, 0;
	mov.u32 	%r1, %tid.x;
	mul.lo.s32 	%r2, %r1, %r1;
	st.local.v2.u32 	[%rd2], {%r1, %r2};
	mov.u64 	%rd3, $str;
	cvta.global.u64 	%rd4, %rd3;
	{ // callseq 0, 0
	.param .b64 param0;
	st.param.b64 	[param0], %rd4;
	.param .b64 param1;
	st.param.b64 	[param1], %rd1;
	.param .b32 retval0;
	call.uni (retval0), 
	vprintf, 
	(
	param0, 
	param1
	);
	ld.param.b32 	%r3, [retval0];
	} // callseq 0
	ret;

}


// ===== COMPILED SASS (sm_100) =====

	.target	sm_100

	.elftype	@"ET_EXEC"


//--------------------- .note.nv.tkinfo           --------------------------
	.section	.note.nv.tkinfo,"",@"SHT_NOTE"
	.sectionflags	@"SHF_NOTE_NV_TKINFO"
	.tkinfo
        /*0018*/ 	.word	0x00000002
        /*0030*/ 	.string	""
        /*0030*/ 	.string	"ptxas"
        /*0030*/ 	.string	"Cuda compilation tools, release 13.0, V13.0.88"
        /*0030*/ 	.string	"Build cuda_13.0.r13.0/compiler.36424714_0"
        /*0030*/ 	.string	"-arch sm_100 -m 64 "



//--------------------- .note.nv.cuinfo           --------------------------
	.section	.note.nv.cuinfo,"",@"SHT_NOTE"
	.sectionflags	@"SHF_NOTE_NV_CUINFO"
        /*0018*/ 	.short	0x0002
        /*001a*/ 	.short	0x0064
        /*001c*/ 	.short	0x0082
	.zero		2


//--------------------- .nv.info                  --------------------------
	.section	.nv.info,"",@"SHT_CUDA_INFO"
	.align	4


	//----- nvinfo : EIATTR_REGCOUNT
	.align		4
        /*0000*/ 	.byte	0x04, 0x2f
        /*0002*/ 	.short	(.L_2 - .L_1)
	.align		4
.L_1:
        /*0004*/ 	.word	index@(_Z12print_squarev)
        /*0008*/ 	.word	0x00000018


	//----- nvinfo : EIATTR_FRAME_SIZE
	.align		4
.L_2:
        /*000c*/ 	.byte	0x04, 0x11
        /*000e*/ 	.short	(.L_4 - .L_3)
	.align		4
.L_3:
        /*0010*/ 	.word	index@(_Z12print_squarev)
        /*0014*/ 	.word	0x00000008


	//----- nvinfo : EIATTR_MIN_STACK_SIZE
	.align		4
.L_4:
        /*0018*/ 	.byte	0x04, 0x12
        /*001a*/ 	.short	(.L_6 - .L_5)
	.align		4
.L_5:
        /*001c*/ 	.word	index@(_Z12print_squarev)
        /*0020*/ 	.word	0x00000008
.L_6:


//--------------------- .nv.compat                --------------------------
	.section	.nv.compat,"",@"SHT_CUDA_COMPAT_INFO"
	.align	4
        /*0000*/ 	.byte	0x02, 0x09, 0x00, 0x00, 0x02, 0x02, 0x01, 0x00, 0x02, 0x05, 0x05, 0x00, 0x03, 0x07, 0x01, 0x01
        /*0010*/ 	.byte	0x02, 0x03, 0x00, 0x00, 0x02, 0x06, 0x01, 0x00, 0x04, 0x0b, 0x08, 0x00, 0x09, 0x00, 0x00, 0x00
        /*0020*/ 	.byte	0x00, 0x00, 0x00, 0x00


//--------------------- .nv.info._Z12print_squarev --------------------------
	.section	.nv.info._Z12print_squarev,"",@"SHT_CUDA_INFO"
	.sectionflags	@""
	.align	4


	//----- nvinfo : EIATTR_CUDA_API_VERSION
	.align		4
        /*0000*/ 	.byte	0x04, 0x37
        /*0002*/ 	.short	(.L_8 - .L_7)
.L_7:
        /*0004*/ 	.word	0x00000082


	//----- nvinfo : EIATTR_SPARSE_MMA_MASK
	.align		4
.L_8:
        /*0008*/ 	.byte	0x03, 0x50
        /*000a*/ 	.short	0x0000


	//----- nvinfo : EIATTR_MAXREG_COUNT
	.align		4
        /*000c*/ 	.byte	0x03, 0x1b
        /*000e*/ 	.short	0x00ff


	//----- nvinfo : EIATTR_EXTERNS
	.align		4
        /*0010*/ 	.byte	0x04, 0x0f
        /*0012*/ 	.short	(.L_10 - .L_9)


	//   ....[0]....
	.align		4
.L_9:
        /*0014*/ 	.word	index@(vprintf)


	//----- nvinfo : EIATTR_MERCURY_ISA_VERSION
	.align		4
.L_10:
        /*0018*/ 	.byte	0x03, 0x5f
        /*001a*/ 	.short	0x0101


	//----- nvinfo : EIATTR_VRC_CTA_INIT_COUNT
	.align		4
        /*001c*/ 	.byte	0x02, 0x4a
	.zero		1
	.zero		1


	//----- nvinfo : EIATTR_SYSCALL_OFFSETS
	.align		4
        /*0020*/ 	.byte	0x04, 0x46
        /*0022*/ 	.short	(.L_12 - .L_11)


	//   ....[0]....
.L_11:
        /*0024*/ 	.word	0x000000f0


	//----- nvinfo : EIATTR_EXIT_INSTR_OFFSETS
	.align		4
.L_12:
        /*0028*/ 	.byte	0x04, 0x1c
        /*002a*/ 	.short	(.L_14 - .L_13)


	//   ....[0]....
.L_13:
        /*002c*/ 	.word	0x00000100


	//----- nvinfo : EIATTR_SW_WAR
	.align		4
.L_14:
        /*0030*/ 	.byte	0x04, 0x36
        /*0032*/ 	.short	(.L_16 - .L_15)
.L_15:
        /*0034*/ 	.word	0x00000008
.L_16:


//--------------------- .nv.callgraph             --------------------------
	.section	.nv.callgraph,"",@"SHT_CUDA_CALLGRAPH"
	.align	4
	.sectionentsize	8
	.align		4
        /*0000*/ 	.word	0x00000000
	.align		4
        /*0004*/ 	.word	0xffffffff
	.align		4
        /*0008*/ 	.word	index@(_Z12print_squarev)
	.align		4
        /*000c*/ 	.word	index@(vprintf)
	.align		4
        /*0010*/ 	.word	0x00000000
	.align		4
        /*0014*/ 	.word	0xfffffffe
	.align		4
        /*0018*/ 	.word	0x00000000
	.align		4
        /*001c*/ 	.word	0xfffffffd
	.align		4
        /*0020*/ 	.word	0x00000000
	.align		4
        /*0024*/ 	.word	0xfffffffc


//--------------------- .nv.constant4             --------------------------
	.section	.nv.constant4,"a",@progbits
	.align	8
	.align		8
.nv.constant4:
        /*0000*/ 	.dword	vprintf
	.align		8
        /*0008*/ 	.dword	$str


//--------------------- .text._Z12print_squarev   --------------------------
	.section	.text._Z12print_squarev,"ax",@progbits
	.align	128
        .global         _Z12print_squarev
        .type           _Z12print_squarev,@function
        .size           _Z12print_squarev,(.L_x_2 - _Z12print_squarev)
        .other          _Z12print_squarev,@"STO_CUDA_ENTRY STV_DEFAULT"
_Z12print_squarev:
.text._Z12print_squarev:
[----:B------:R-:W0:Y:S01]  /*0000*/  LDC R1, c[0x0][0x37c] ;  /* 0x0000df00ff017b82 */ /* 0x000e220000000800 */
[----:B------:R-:W1:Y:S01]  /*0010*/  S2R R8, SR_TID.X ;  /* 0x0000000000087919 */ /* 0x000e620000002100 */
[----:B0-----:R-:W-:Y:S01]  /*0020*/  VIADD R1, R1, 0xfffffff8 ;  /* 0xfffffff801017836 */ /* 0x001fe20000000000 */
[----:B------:R-:W-:Y:S01]  /*0030*/  MOV R0, 0x0 ;  /* 0x0000000000007802 */ /* 0x000fe20000000f00 */
[----:B------:R-:W0:Y:S04]  /*0040*/  LDCU UR4, c[0x0][0x2f8] ;  /* 0x00005f00ff0477ac */ /* 0x000e280008000800 */
[----:B------:R2:W3:Y:S01]  /*0050*/  LDC.64 R2, c[0x4][R0] ;  /* 0x0100000000027b82 */ /* 0x0004e20000000a00 */
[----:B------:R-:W4:Y:S01]  /*0060*/  LDCU.64 UR6, c[0x4][0x8] ;  /* 0x01000100ff0677ac */ /* 0x000f220008000a00 */
[----:B------:R-:W5:Y:S01]  /*0070*/  LDCU UR5, c[0x0][0x2fc] ;  /* 0x00005f80ff0577ac */ /* 0x000f620008000800 */
[----:B0-----:R-:W-:Y:S01]  /*0080*/  IADD3 R6, P0, PT, R1, UR4, RZ ;  /* 0x0000000401067c10 */ /* 0x001fe2000ff1e0ff */
[----:B----4-:R-:W-:Y:S01]  /*0090*/  IMAD.U32 R4, RZ, RZ, UR6 ;  /* 0x00000006ff047e24 */ /* 0x010fe2000f8e00ff */
[----:B------:R-:W-:-:S03]  /*00a0*/  MOV R5, UR7 ;  /* 0x0000000700057c02 */ /* 0x000fc60008000f00 */
[----:B-----5:R-:W-:Y:S02]  /*00b0*/  IMAD.X R7, RZ, RZ, UR5, P0 ;  /* 0x00000005ff077e24 */ /* 0x020fe400080e06ff */
[----:B-1----:R-:W-:-:S05]  /*00c0*/  IMAD R9, R8, R8, RZ ;  /* 0x0000000808097224 */ /* 0x002fca00078e02ff */
[----:B------:R2:W-:Y:S02]  /*00d0*/  STL.64 [R1], R8 ;  /* 0x0000000801007387 */ /* 0x0005e40000100a00 */
[----:B------:R-:W-:-:S07]  /*00e0*/  LEPC R20, `(.L_x_0) ;  /* 0x000000001014794e */ /* 0x000fce0000000000 */
[----:B--23--:R-:W-:Y:S05]  /*00f0*/  CALL.ABS.NOINC R2 ;  /* 0x0000000002007343 */ /* 0x00cfea0003c00000 */
.L_x_0:
[----:B------:R-:W-:Y:S05]  /*0100*/  EXIT ;  /* 0x000000000000794d */ /* 0x000fea0003800000 */
.L_x_1:
[----:B------:R-:W-:-:S00]  /*0110*/  BRA `(.L_x_1) ;  /* 0xfffffffc00fc7947 */ /* 0x000fc0000383ffff */
[----:B------:R-:W-:-:S00]  /*0120*/  NOP ;  /* 0x0000000000007918 */ /* 0x000fc00000000000 */
        /* <DEDUP_REMOVED lines=13> */
.L_x_2:


//--------------------- .nv.global.init           --------------------------
	.section	.nv.global.init,"aw",@progbits
.nv.global.init:
	.type		$str,@object
	.size		$str,(.L_0 - $str)
$str:
        /*0000*/ 	.byte	0x73, 0x71, 0x75, 0x61, 0x72, 0x65, 0x20, 0x6f, 0x66, 0x20, 0x25, 0x64, 0x20, 0x3d, 0x20, 0x25
        /*0010*/ 	.byte	0x64, 0x0a, 0x00
.L_0:


//--------------------- .nv.shared.reserved.0     --------------------------
	.section	.nv.shared.reserved.0,"aw",@nobits
	.weak		__nv_reservedSMEM_offset_0_alias
	.size		__nv_reservedSMEM_offset_0_alias, 0, 64
	.other		__nv_reservedSMEM_offset_0_alias,@"STO_CUDA_RESERVED_SHARED STV_DEFAULT"
__nv_reservedSMEM_offset_0_alias:
	.zero		0
	.zero		64


//--------------------- .nv.constant0._Z12print_squarev --------------------------
	.section	.nv.constant0._Z12print_squarev,"a",@progbits
	.sectionflags	@""
	.align	4
.nv.constant0._Z12print_squarev:
	.zero		896


//--------------------- SYMBOLS --------------------------

	.type		.nv.reservedSmem.offset0,@object
	.size		.nv.reservedSmem.offset0,0x4
	.type		vprintf,@function
